	.headerflags	@"EF_CUDA_TEXMODE_UNIFIED EF_CUDA_64BIT_ADDRESS EF_CUDA_ACCELERATORS EF_CUDA_SM90 EF_CUDA_VIRTUAL_SM(EF_CUDA_SM90)"
	.elftype	@"ET_EXEC"


//--------------------- .nv.info                  --------------------------
	.section	.nv.info,"",@"SHT_CUDA_INFO"
	.align	4


	//----- nvinfo : EIATTR_REGCOUNT
	.align		4
        /*0000*/ 	.byte	0x04, 0x2f
        /*0002*/ 	.short	(.L_1 - .L_0)
	.align		4
.L_0:
        /*0004*/ 	.word	index@(triton_poi_fused_convolution_0)
        /*0008*/ 	.word	0x0000000c


	//----- nvinfo : EIATTR_MIN_STACK_SIZE
	.align		4
.L_1:
        /*000c*/ 	.byte	0x04, 0x12
        /*000e*/ 	.short	(.L_3 - .L_2)
	.align		4
.L_2:
        /*0010*/ 	.word	index@(triton_poi_fused_convolution_0)
        /*0014*/ 	.word	0x00000000


	//----- nvinfo : EIATTR_FRAME_SIZE
	.align		4
.L_3:
        /*0018*/ 	.byte	0x04, 0x11
        /*001a*/ 	.short	(.L_5 - .L_4)
	.align		4
.L_4:
        /*001c*/ 	.word	index@(triton_poi_fused_convolution_0)
        /*0020*/ 	.word	0x00000000


	//----- nvinfo : EIATTR_MIN_STACK_SIZE
	.align		4
.L_5:
        /*0024*/ 	.byte	0x04, 0x12
        /*0026*/ 	.short	(.L_7 - .L_6)
	.align		4
.L_6:
        /*0028*/ 	.word	index@(triton_poi_fused_convolution_0)
        /*002c*/ 	.word	0x00000000
.L_7:


//--------------------- .nv.info.triton_poi_fused_convolution_0 --------------------------
	.section	.nv.info.triton_poi_fused_convolution_0,"",@"SHT_CUDA_INFO"
	.sectionflags	@""
	.align	4


	//----- nvinfo : EIATTR_CUDA_API_VERSION
	.align		4
        /*0000*/ 	.byte	0x04, 0x37
        /*0002*/ 	.short	(.L_9 - .L_8)
.L_8:
        /*0004*/ 	.word	0x0000007c


	//----- nvinfo : EIATTR_KPARAM_INFO
	.align		4
.L_9:
        /*0008*/ 	.byte	0x04, 0x17
        /*000a*/ 	.short	(.L_11 - .L_10)
.L_10:
        /*000c*/ 	.word	0x00000000
        /*0010*/ 	.short	0x0002
        /*0012*/ 	.short	0x0010
        /*0014*/ 	.byte	0x00, 0xf0, 0x11, 0x00


	//----- nvinfo : EIATTR_KPARAM_INFO
	.align		4
.L_11:
        /*0018*/ 	.byte	0x04, 0x17
        /*001a*/ 	.short	(.L_13 - .L_12)
.L_12:
        /*001c*/ 	.word	0x00000000
        /*0020*/ 	.short	0x0001
        /*0022*/ 	.short	0x0008
        /*0024*/ 	.byte	0x00, 0xf4, 0x21, 0x00


	//----- nvinfo : EIATTR_KPARAM_INFO
	.align		4
.L_13:
        /*0028*/ 	.byte	0x04, 0x17
        /*002a*/ 	.short	(.L_15 - .L_14)
.L_14:
        /*002c*/ 	.word	0x00000000
        /*0030*/ 	.short	0x0000
        /*0032*/ 	.short	0x0000
        /*0034*/ 	.byte	0x00, 0xf4, 0x21, 0x00


	//----- nvinfo : EIATTR_SPARSE_MMA_MASK
	.align		4
.L_15:
        /*0038*/ 	.byte	0x03, 0x50
        /*003a*/ 	.short	0x0000


	//----- nvinfo : EIATTR_MAXREG_COUNT
	.align		4
        /*003c*/ 	.byte	0x03, 0x1b
        /*003e*/ 	.short	0x00ff


	//----- nvinfo : EIATTR_EXIT_INSTR_OFFSETS
	.align		4
        /*0040*/ 	.byte	0x04, 0x1c
        /*0042*/ 	.short	(.L_17 - .L_16)


	//   ....[0]....
.L_16:
        /*0044*/ 	.word	0x00000180


	//   ....[1]....
        /*0048*/ 	.word	0x000001a0


	//----- nvinfo : EIATTR_REQNTID
	.align		4
.L_17:
        /*004c*/ 	.byte	0x04, 0x10
        /*004e*/ 	.short	(.L_19 - .L_18)
.L_18:
        /*0050*/ 	.word	0x00000080
        /*0054*/ 	.word	0x00000001
        /*0058*/ 	.word	0x00000001


	//----- nvinfo : EIATTR_CBANK_PARAM_SIZE
	.align		4
.L_19:
        /*005c*/ 	.byte	0x03, 0x19
        /*005e*/ 	.short	0x0014


	//----- nvinfo : EIATTR_PARAM_CBANK
	.align		4
        /*0060*/ 	.byte	0x04, 0x0a
        /*0062*/ 	.short	(.L_21 - .L_20)
	.align		4
.L_20:
        /*0064*/ 	.word	index@(.nv.constant0.triton_poi_fused_convolution_0)
        /*0068*/ 	.short	0x0210
        /*006a*/ 	.short	0x0014


	//----- nvinfo : EIATTR_SW_WAR
	.align		4
.L_21:
        /*006c*/ 	.byte	0x04, 0x36
        /*006e*/ 	.short	(.L_23 - .L_22)
.L_22:
        /*0070*/ 	.word	0x00000008
.L_23:


//--------------------- .nv.callgraph             --------------------------
	.section	.nv.callgraph,"",@"SHT_CUDA_CALLGRAPH"
	.align	4
	.sectionentsize	8
	.align		4
        /*0000*/ 	.word	0x00000000
	.align		4
        /*0004*/ 	.word	0xffffffff
	.align		4
        /*0008*/ 	.word	0x00000000
	.align		4
        /*000c*/ 	.word	0xfffffffe
	.align		4
        /*0010*/ 	.word	0x00000000
	.align		4
        /*0014*/ 	.word	0xfffffffd
	.align		4
        /*0018*/ 	.word	0x00000000
	.align		4
        /*001c*/ 	.word	0xfffffffc


//--------------------- .text.triton_poi_fused_convolution_0 --------------------------
	.section	.text.triton_poi_fused_convolution_0,"ax",@progbits
	.align	128
        .global         triton_poi_fused_convolution_0
        .type           triton_poi_fused_convolution_0,@function
        .size           triton_poi_fused_convolution_0,(.L_x_1 - triton_poi_fused_convolution_0)
        .other          triton_poi_fused_convolution_0,@"STO_CUDA_ENTRY STV_DEFAULT"
triton_poi_fused_convolution_0:
.text.triton_poi_fused_convolution_0:
[----:B------:R-:W0:Y:S02]  /*0000*/  LDC R1, c[0x0][0x28] ;  /* 0x00000a00ff017b82 */ /* 0x000e240000000800 */
[----:B------:R-:W1:Y:S01]  /*0010*/  S2R R0, SR_TID.X ;  /* 0x0000000000007919 */ /* 0x000e620000002100 */
[----:B------:R-:W2:Y:S01]  /*0020*/  LDC.64 R4, c[0x0][0x218] ;  /* 0x00008600ff047b82 */ /* 0x000ea20000000a00 */
[----:B------:R-:W-:Y:S01]  /*0030*/  ULDC.64 UR4, c[0x0][0x208] ;  /* 0x0000820000047ab9 */ /* 0x000fe20000000a00 */
[----:B------:R-:W3:Y:S01]  /*0040*/  S2R R7, SR_CTAID.X ;  /* 0x0000000000077919 */ /* 0x000ee20000002500 */
[----:B-1----:R-:W-:Y:S02]  /*0050*/  LOP3.LUT R0, R0, 0x7f, RZ, 0xc0, !PT ;  /* 0x0000007f00007812 */ /* 0x002fe400078ec0ff */
[----:B---3--:R-:W-:-:S03]  /*0060*/  SHF.R.S32.HI R2, RZ, 0x18, R7 ;  /* 0x00000018ff027819 */ /* 0x008fc60000011407 */
[----:B------:R-:W-:Y:S01]  /*0070*/  IMAD R7, R7, 0x80, R0 ;  /* 0x0000008007077824 */ /* 0x000fe200078e0200 */
[----:B------:R-:W-:Y:S02]  /*0080*/  SGXT R0, R2, 0x1 ;  /* 0x000000010200781a */ /* 0x000fe40000000200 */
[----:B------:R-:W1:Y:S02]  /*0090*/  LDC.64 R2, c[0x0][0x210] ;  /* 0x00008400ff027b82 */ /* 0x000e640000000a00 */
[----:B------:R-:W-:Y:S02]  /*00a0*/  ISETP.GE.AND P0, PT, R7, 0x240, PT ;  /* 0x000002400700780c */ /* 0x000fe40003f06270 */
[----:B------:R-:W-:-:S04]  /*00b0*/  LEA.HI R0, R0, R7, RZ, 0x4 ;  /* 0x0000000700007211 */ /* 0x000fc800078f20ff */
[----:B------:R-:W-:-:S05]  /*00c0*/  SHF.R.S32.HI R0, RZ, 0x4, R0 ;  /* 0x00000004ff007819 */ /* 0x000fca0000011400 */
[----:B------:R-:W-:-:S05]  /*00d0*/  IMAD.HI R6, R0, 0x38e38e39, RZ ;  /* 0x38e38e3900067827 */ /* 0x000fca00078e02ff */
[----:B------:R-:W-:-:S04]  /*00e0*/  SHF.R.S32.HI R9, RZ, 0x1, R6 ;  /* 0x00000001ff097819 */ /* 0x000fc80000011406 */
[----:B------:R-:W-:Y:S01]  /*00f0*/  LEA.HI R9, R6, R9, RZ, 0x1 ;  /* 0x0000000906097211 */ /* 0x000fe200078f08ff */
[----:B-1----:R-:W-:-:S04]  /*0100*/  IMAD.WIDE R2, R7, 0x4, R2 ;  /* 0x0000000407027825 */ /* 0x002fc800078e0202 */
[----:B------:R-:W-:Y:S02]  /*0110*/  IMAD R9, R9, -0x9, R0 ;  /* 0xfffffff709097824 */ /* 0x000fe400078e0200 */
[----:B------:R-:W-:Y:S02]  /*0120*/  IMAD.MOV.U32 R0, RZ, RZ, RZ ;  /* 0x000000ffff007224 */ /* 0x000fe400078e00ff */
[----:B------:R-:W-:Y:S02]  /*0130*/  IMAD.MOV.U32 R7, RZ, RZ, RZ ;  /* 0x000000ffff077224 */ /* 0x000fe400078e00ff */
[----:B--2---:R-:W-:Y:S02]  /*0140*/  IMAD.WIDE R4, R9, 0x4, R4 ;  /* 0x0000000409047825 */ /* 0x004fe400078e0204 */
[----:B------:R-:W2:Y:S04]  /*0150*/  @!P0 LDG.E R0, desc[UR4][R2.64] ;  /* 0x0000000402008981 */ /* 0x000ea8000c1e1900 */
[----:B------:R-:W2:Y:S02]  /*0160*/  @!P0 LDG.E.EL R7, desc[UR4][R4.64] ;  /* 0x0000000404078981 */ /* 0x000ea4000c2e1900 */
[----:B--2---:R-:W-:Y:S01]  /*0170*/  FADD R7, R7, R0 ;  /* 0x0000000007077221 */ /* 0x004fe20000000000 */
[----:B------:R-:W-:Y:S06]  /*0180*/  @P0 EXIT ;  /* 0x000000000000094d */ /* 0x000fec0003800000 */
[----:B------:R-:W-:Y:S01]  /*0190*/  STG.E desc[UR4][R2.64], R7 ;  /* 0x0000000702007986 */ /* 0x000fe2000c101904 */
[----:B------:R-:W-:Y:S05]  /*01a0*/  EXIT ;  /* 0x000000000000794d */ /* 0x000fea0003800000 */
.L_x_0:
[----:B------:R-:W-:-:S00]  /*01b0*/  BRA `(.L_x_0) ;  /* 0xfffffffc00fc7947 */ /* 0x000fc0000383ffff */
[----:B------:R-:W-:-:S00]  /*01c0*/  NOP ;  /* 0x0000000000007918 */ /* 0x000fc00000000000 */
        /* <DEDUP_REMOVED lines=11> */
.L_x_1:


//--------------------- .nv.constant0.triton_poi_fused_convolution_0 --------------------------
	.section	.nv.constant0.triton_poi_fused_convolution_0,"a",@progbits
	.sectionflags	@""
	.align	4
.nv.constant0.triton_poi_fused_convolution_0:
	.zero		548
